//
// Generated by NVIDIA NVVM Compiler
//
// Compiler Build ID: CL-36424714
// Cuda compilation tools, release 13.0, V13.0.88
// Based on NVVM 20.0.0
//

.version 9.0
.target sm_100
.address_size 64

	// .globl	_Z10stencil_2dPiS_
// _ZZ10stencil_2dPiS_E4temp has been demoted

.visible .entry _Z10stencil_2dPiS_(
	.param .u64 .ptr .align 1 _Z10stencil_2dPiS__param_0,
	.param .u64 .ptr .align 1 _Z10stencil_2dPiS__param_1
)
{
	.reg .pred 	%p<3>;
	.reg .b32 	%r<29>;
	.reg .b64 	%rd<9>;
	// demoted variable
	.shared .align 4 .b8 _ZZ10stencil_2dPiS_E4temp[5184];
	ld.param.u64 	%rd3, [_Z10stencil_2dPiS__param_0];
	ld.param.u64 	%rd2, [_Z10stencil_2dPiS__param_1];
	cvta.to.global.u64 	%rd4, %rd3;
	mov.u32 	%r4, %tid.x;
	mov.u32 	%r5, %ctaid.x;
	mov.u32 	%r6, %ntid.x;
	mad.lo.s32 	%r7, %r5, %r6, %r4;
	mov.u32 	%r1, %tid.y;
	mov.u32 	%r8, %ctaid.y;
	mov.u32 	%r9, %ntid.y;
	mad.lo.s32 	%r10, %r8, %r9, %r1;
	mad.lo.s32 	%r2, %r7, 68, %r10;
	mul.wide.s32 	%rd5, %r2, 4;
	add.s64 	%rd1, %rd4, %rd5;
	ld.global.u32 	%r11, [%rd1];
	mov.u32 	%r12, _ZZ10stencil_2dPiS_E4temp;
	mad.lo.s32 	%r13, %r4, 144, %r12;
	shl.b32 	%r14, %r1, 2;
	add.s32 	%r15, %r13, %r14;
	add.s32 	%r3, %r15, 288;
	st.shared.u32 	[%r15+296], %r11;
	setp.gt.u32 	%p1, %r4, 1;
	@%p1 bra 	$L__BB0_2;
	ld.global.u32 	%r16, [%rd1+-544];
	st.shared.u32 	[%r3+-280], %r16;
	ld.global.u32 	%r17, [%rd1+8704];
	st.shared.u32 	[%r3+4616], %r17;
$L__BB0_2:
	setp.gt.u32 	%p2, %r1, 1;
	@%p2 bra 	$L__BB0_4;
	ld.global.u32 	%r18, [%rd1+-8];
	st.shared.u32 	[%r3], %r18;
	ld.global.u32 	%r19, [%rd1+128];
	st.shared.u32 	[%r3+136], %r19;
$L__BB0_4:
	bar.sync 	0;
	ld.shared.u32 	%r20, [%r3+-288];
	ld.shared.u32 	%r21, [%r3+-140];
	add.s32 	%r22, %r21, %r20;
	ld.shared.u32 	%r23, [%r3+8];
	add.s32 	%r24, %r23, %r22;
	ld.shared.u32 	%r25, [%r3+156];
	add.s32 	%r26, %r25, %r24;
	ld.shared.u32 	%r27, [%r3+304];
	add.s32 	%r28, %r27, %r26;
	cvta.to.global.u64 	%rd6, %rd2;
	bar.sync 	0;
	add.s64 	%rd8, %rd6, %rd5;
	st.global.u32 	[%rd8], %r28;
	ret;

}


// ===== COMPILED SASS (sm_100) =====

	.target	sm_100

	.elftype	@"ET_EXEC"


//--------------------- .note.nv.tkinfo           --------------------------
	.section	.note.nv.tkinfo,"",@"SHT_NOTE"
	.sectionflags	@"SHF_NOTE_NV_TKINFO"
	.tkinfo
        /*0018*/ 	.word	0x00000002
        /*0030*/ 	.string	""
        /*0030*/ 	.string	"ptxas"
        /*0030*/ 	.string	"Cuda compilation tools, release 13.0, V13.0.88"
        /*0030*/ 	.string	"Build cuda_13.0.r13.0/compiler.36424714_0"
        /*0030*/ 	.string	"-arch sm_100 -m 64 "



//--------------------- .note.nv.cuinfo           --------------------------
	.section	.note.nv.cuinfo,"",@"SHT_NOTE"
	.sectionflags	@"SHF_NOTE_NV_CUINFO"
        /*0018*/ 	.short	0x0002
        /*001a*/ 	.short	0x0064
        /*001c*/ 	.short	0x0082
	.zero		2


//--------------------- .nv.info                  --------------------------
	.section	.nv.info,"",@"SHT_CUDA_INFO"
	.align	4


	//----- nvinfo : EIATTR_REGCOUNT
	.align		4
        /*0000*/ 	.byte	0x04, 0x2f
        /*0002*/ 	.short	(.L_1 - .L_0)
	.align		4
.L_0:
        /*0004*/ 	.word	index@(_Z10stencil_2dPiS_)
        /*0008*/ 	.word	0x00000011


	//----- nvinfo : EIATTR_FRAME_SIZE
	.align		4
.L_1:
        /*000c*/ 	.byte	0x04, 0x11
        /*000e*/ 	.short	(.L_3 - .L_2)
	.align		4
.L_2:
        /*0010*/ 	.word	index@(_Z10stencil_2dPiS_)
        /*0014*/ 	.word	0x00000000


	//----- nvinfo : EIATTR_MIN_STACK_SIZE
	.align		4
.L_3:
        /*0018*/ 	.byte	0x04, 0x12
        /*001a*/ 	.short	(.L_5 - .L_4)
	.align		4
.L_4:
        /*001c*/ 	.word	index@(_Z10stencil_2dPiS_)
        /*0020*/ 	.word	0x00000000
.L_5:


//--------------------- .nv.compat                --------------------------
	.section	.nv.compat,"",@"SHT_CUDA_COMPAT_INFO"
	.align	4
        /*0000*/ 	.byte	0x02, 0x09, 0x00, 0x00, 0x02, 0x02, 0x01, 0x00, 0x02, 0x05, 0x05, 0x00, 0x03, 0x07, 0x01, 0x01
        /*0010*/ 	.byte	0x02, 0x03, 0x00, 0x00, 0x02, 0x06, 0x01, 0x00, 0x04, 0x0b, 0x08, 0x00, 0x09, 0x00, 0x00, 0x00
        /*0020*/ 	.byte	0x00, 0x00, 0x00, 0x00


//--------------------- .nv.info._Z10stencil_2dPiS_ --------------------------
	.section	.nv.info._Z10stencil_2dPiS_,"",@"SHT_CUDA_INFO"
	.sectionflags	@""
	.align	4


	//----- nvinfo : EIATTR_CUDA_API_VERSION
	.align		4
        /*0000*/ 	.byte	0x04, 0x37
        /*0002*/ 	.short	(.L_7 - .L_6)
.L_6:
        /*0004*/ 	.word	0x00000082


	//----- nvinfo : EIATTR_KPARAM_INFO
	.align		4
.L_7:
        /*0008*/ 	.byte	0x04, 0x17
        /*000a*/ 	.short	(.L_9 - .L_8)
.L_8:
        /*000c*/ 	.word	0x00000000
        /*0010*/ 	.short	0x0001
        /*0012*/ 	.short	0x0008
        /*0014*/ 	.byte	0x00, 0xf5, 0x21, 0x00


	//----- nvinfo : EIATTR_KPARAM_INFO
	.align		4
.L_9:
        /*0018*/ 	.byte	0x04, 0x17
        /*001a*/ 	.short	(.L_11 - .L_10)
.L_10:
        /*001c*/ 	.word	0x00000000
        /*0020*/ 	.short	0x0000
        /*0022*/ 	.short	0x0000
        /*0024*/ 	.byte	0x00, 0xf5, 0x21, 0x00


	//----- nvinfo : EIATTR_SPARSE_MMA_MASK
	.align		4
.L_11:
        /*0028*/ 	.byte	0x03, 0x50
        /*002a*/ 	.short	0x0000


	//----- nvinfo : EIATTR_MAXREG_COUNT
	.align		4
        /*002c*/ 	.byte	0x03, 0x1b
        /*002e*/ 	.short	0x00ff


	//----- nvinfo : EIATTR_NUM_BARRIERS
	.align		4
        /*0030*/ 	.byte	0x02, 0x4c
        /*0032*/ 	.byte	0x01
	.zero		1


	//----- nvinfo : EIATTR_MERCURY_ISA_VERSION
	.align		4
        /*0034*/ 	.byte	0x03, 0x5f
        /*0036*/ 	.short	0x0101


	//----- nvinfo : EIATTR_VRC_CTA_INIT_COUNT
	.align		4
        /*0038*/ 	.byte	0x02, 0x4a
	.zero		1
	.zero		1


	//----- nvinfo : EIATTR_EXIT_INSTR_OFFSETS
	.align		4
        /*003c*/ 	.byte	0x04, 0x1c
        /*003e*/ 	.short	(.L_13 - .L_12)


	//   ....[0]....
.L_12:
        /*0040*/ 	.word	0x000002a0


	//----- nvinfo : EIATTR_CBANK_PARAM_SIZE
	.align		4
.L_13:
        /*0044*/ 	.byte	0x03, 0x19
        /*0046*/ 	.short	0x0010


	//----- nvinfo : EIATTR_PARAM_CBANK
	.align		4
        /*0048*/ 	.byte	0x04, 0x0a
        /*004a*/ 	.short	(.L_15 - .L_14)
	.align		4
.L_14:
        /*004c*/ 	.word	index@(.nv.constant0._Z10stencil_2dPiS_)
        /*0050*/ 	.short	0x0380
        /*0052*/ 	.short	0x0010


	//----- nvinfo : EIATTR_SW_WAR
	.align		4
.L_15:
        /*0054*/ 	.byte	0x04, 0x36
        /*0056*/ 	.short	(.L_17 - .L_16)
.L_16:
        /*0058*/ 	.word	0x00000008
.L_17:


//--------------------- .nv.callgraph             --------------------------
	.section	.nv.callgraph,"",@"SHT_CUDA_CALLGRAPH"
	.align	4
	.sectionentsize	8
	.align		4
        /*0000*/ 	.word	0x00000000
	.align		4
        /*0004*/ 	.word	0xffffffff
	.align		4
        /*0008*/ 	.word	0x00000000
	.align		4
        /*000c*/ 	.word	0xfffffffe
	.align		4
        /*0010*/ 	.word	0x00000000
	.align		4
        /*0014*/ 	.word	0xfffffffd
	.align		4
        /*0018*/ 	.word	0x00000000
	.align		4
        /*001c*/ 	.word	0xfffffffc


//--------------------- .text._Z10stencil_2dPiS_  --------------------------
	.section	.text._Z10stencil_2dPiS_,"ax",@progbits
	.align	128
        .global         _Z10stencil_2dPiS_
        .type           _Z10stencil_2dPiS_,@function
        .size           _Z10stencil_2dPiS_,(.L_x_1 - _Z10stencil_2dPiS_)
        .other          _Z10stencil_2dPiS_,@"STO_CUDA_ENTRY STV_DEFAULT"
_Z10stencil_2dPiS_:
.text._Z10stencil_2dPiS_:
[----:B------:R-:W-:Y:S01]  /*0000*/  LDC R1, c[0x0][0x37c] ;  /* 0x0000df00ff017b82 */ /* 0x000fe20000000800 */
[----:B------:R-:W0:Y:S07]  /*0010*/  S2R R9, SR_TID.X ;  /* 0x0000000000097919 */ /* 0x000e2e0000002100 */
[----:B------:R-:W1:Y:S01]  /*0020*/  LDC R0, c[0x0][0x360] ;  /* 0x0000d800ff007b82 */ /* 0x000e620000000800 */
[----:B------:R-:W2:Y:S01]  /*0030*/  LDCU.64 UR4, c[0x0][0x358] ;  /* 0x00006b00ff0477ac */ /* 0x000ea20008000a00 */
[----:B------:R-:W3:Y:S06]  /*0040*/  S2R R11, SR_TID.Y ;  /* 0x00000000000b7919 */ /* 0x000eec0000002200 */
[----:B------:R-:W1:Y:S08]  /*0050*/  S2UR UR6, SR_CTAID.X ;  /* 0x00000000000679c3 */ /* 0x000e700000002500 */
[----:B------:R-:W4:Y:S08]  /*0060*/  S2UR UR7, SR_CTAID.Y ;  /* 0x00000000000779c3 */ /* 0x000f300000002600 */
[----:B------:R-:W4:Y:S01]  /*0070*/  LDC R4, c[0x0][0x364] ;  /* 0x0000d900ff047b82 */ /* 0x000f220000000800 */
[----:B0-----:R-:W-:-:S07]  /*0080*/  ISETP.GT.U32.AND P0, PT, R9, 0x1, PT ;  /* 0x000000010900780c */ /* 0x001fce0003f04070 */
[----:B------:R-:W0:Y:S01]  /*0090*/  LDC.64 R2, c[0x0][0x380] ;  /* 0x0000e000ff027b82 */ /* 0x000e220000000a00 */
[----:B-1----:R-:W-:Y:S01]  /*00a0*/  IMAD R0, R0, UR6, R9 ;  /* 0x0000000600007c24 */ /* 0x002fe2000f8e0209 */
[----:B---3--:R-:W-:Y:S01]  /*00b0*/  ISETP.GT.U32.AND P1, PT, R11, 0x1, PT ;  /* 0x000000010b00780c */ /* 0x008fe20003f24070 */
[----:B----4-:R-:W-:-:S04]  /*00c0*/  IMAD R5, R4, UR7, R11 ;  /* 0x0000000704057c24 */ /* 0x010fc8000f8e020b */
[----:B------:R-:W-:-:S04]  /*00d0*/  IMAD R5, R0, 0x44, R5 ;  /* 0x0000004400057824 */ /* 0x000fc800078e0205 */
[----:B0-----:R-:W-:-:S05]  /*00e0*/  IMAD.WIDE R2, R5, 0x4, R2 ;  /* 0x0000000405027825 */ /* 0x001fca00078e0202 */
[----:B--2---:R-:W2:Y:S04]  /*00f0*/  LDG.E R0, desc[UR4][R2.64] ;  /* 0x0000000402007981 */ /* 0x004ea8000c1e1900 */
[----:B------:R-:W3:Y:S04]  /*0100*/  @!P0 LDG.E R6, desc[UR4][R2.64+-0x220] ;  /* 0xfffde00402068981 */ /* 0x000ee8000c1e1900 */
[----:B------:R-:W4:Y:S04]  /*0110*/  @!P0 LDG.E R8, desc[UR4][R2.64+0x2200] ;  /* 0x0022000402088981 */ /* 0x000f28000c1e1900 */
[----:B------:R-:W5:Y:S04]  /*0120*/  @!P1 LDG.E R10, desc[UR4][R2.64+-0x8] ;  /* 0xfffff804020a9981 */ /* 0x000f68000c1e1900 */
[----:B------:R0:W5:Y:S01]  /*0130*/  @!P1 LDG.E R12, desc[UR4][R2.64+0x80] ;  /* 0x00008004020c9981 */ /* 0x000162000c1e1900 */
[----:B------:R-:W-:Y:S01]  /*0140*/  MOV R4, 0x400 ;  /* 0x0000040000047802 */ /* 0x000fe20000000f00 */
[----:B------:R-:W1:Y:S01]  /*0150*/  S2R R7, SR_CgaCtaId ;  /* 0x0000000000077919 */ /* 0x000e620000008800 */
[----:B0-----:R-:W0:Y:S02]  /*0160*/  LDC.64 R2, c[0x0][0x388] ;  /* 0x0000e200ff027b82 */ /* 0x001e240000000a00 */
[----:B0-----:R-:W-:Y:S01]  /*0170*/  IMAD.WIDE R2, R5, 0x4, R2 ;  /* 0x0000000405027825 */ /* 0x001fe200078e0202 */
[----:B-1----:R-:W-:-:S05]  /*0180*/  LEA R4, R7, R4, 0x18 ;  /* 0x0000000407047211 */ /* 0x002fca00078ec0ff */
[----:B------:R-:W-:-:S05]  /*0190*/  IMAD R4, R9, 0x90, R4 ;  /* 0x0000009009047824 */ /* 0x000fca00078e0204 */
[----:B------:R-:W-:-:S05]  /*01a0*/  LEA R7, R11, R4, 0x2 ;  /* 0x000000040b077211 */ /* 0x000fca00078e10ff */
[----:B--2---:R-:W-:Y:S04]  /*01b0*/  STS [R7+0x128], R0 ;  /* 0x0001280007007388 */ /* 0x004fe80000000800 */
[----:B---3--:R-:W-:Y:S04]  /*01c0*/  @!P0 STS [R7+0x8], R6 ;  /* 0x0000080607008388 */ /* 0x008fe80000000800 */
[----:B----4-:R-:W-:Y:S04]  /*01d0*/  @!P0 STS [R7+0x1328], R8 ;  /* 0x0013280807008388 */ /* 0x010fe80000000800 */
[----:B-----5:R-:W-:Y:S04]  /*01e0*/  @!P1 STS [R7+0x120], R10 ;  /* 0x0001200a07009388 */ /* 0x020fe80000000800 */
[----:B------:R-:W-:Y:S01]  /*01f0*/  @!P1 STS [R7+0x1a8], R12 ;  /* 0x0001a80c07009388 */ /* 0x000fe20000000800 */
[----:B------:R-:W-:Y:S06]  /*0200*/  BAR.SYNC.DEFER_BLOCKING 0x0 ;  /* 0x0000000000007b1d */ /* 0x000fec0000010000 */
[----:B------:R-:W-:Y:S04]  /*0210*/  LDS R4, [R7] ;  /* 0x0000000007047984 */ /* 0x000fe80000000800 */
[----:B------:R-:W-:Y:S04]  /*0220*/  LDS R9, [R7+0x94] ;  /* 0x0000940007097984 */ /* 0x000fe80000000800 */
[----:B------:R-:W0:Y:S04]  /*0230*/  LDS R11, [R7+0x128] ;  /* 0x00012800070b7984 */ /* 0x000e280000000800 */
[----:B------:R-:W-:Y:S04]  /*0240*/  LDS R13, [R7+0x1bc] ;  /* 0x0001bc00070d7984 */ /* 0x000fe80000000800 */
[----:B------:R-:W1:Y:S01]  /*0250*/  LDS R14, [R7+0x250] ;  /* 0x00025000070e7984 */ /* 0x000e620000000800 */
[----:B0-----:R-:W-:-:S04]  /*0260*/  IADD3 R4, PT, PT, R11, R9, R4 ;  /* 0x000000090b047210 */ /* 0x001fc80007ffe004 */
[----:B-1----:R-:W-:Y:S01]  /*0270*/  IADD3 R13, PT, PT, R14, R13, R4 ;  /* 0x0000000d0e0d7210 */ /* 0x002fe20007ffe004 */
[----:B------:R-:W-:Y:S06]  /*0280*/  BAR.SYNC.DEFER_BLOCKING 0x0 ;  /* 0x0000000000007b1d */ /* 0x000fec0000010000 */
[----:B------:R-:W-:Y:S01]  /*0290*/  STG.E desc[UR4][R2.64], R13 ;  /* 0x0000000d02007986 */ /* 0x000fe2000c101904 */
[----:B------:R-:W-:Y:S05]  /*02a0*/  EXIT ;  /* 0x000000000000794d */ /* 0x000fea0003800000 */
.L_x_0:
[----:B------:R-:W-:-:S00]  /*02b0*/  BRA `(.L_x_0) ;  /* 0xfffffffc00fc7947 */ /* 0x000fc0000383ffff */
[----:B------:R-:W-:-:S00]  /*02c0*/  NOP ;  /* 0x0000000000007918 */ /* 0x000fc00000000000 */
        /* <DEDUP_REMOVED lines=11> */
.L_x_1:


//--------------------- .nv.shared._Z10stencil_2dPiS_ --------------------------
	.section	.nv.shared._Z10stencil_2dPiS_,"aw",@nobits
	.sectionflags	@""
	.align	4
.nv.shared._Z10stencil_2dPiS_:
	.zero		6208


//--------------------- .nv.shared.reserved.0     --------------------------
	.section	.nv.shared.reserved.0,"aw",@nobits
	.weak		__nv_reservedSMEM_offset_0_alias
	.size		__nv_reservedSMEM_offset_0_alias, 0, 64
	.other		__nv_reservedSMEM_offset_0_alias,@"STO_CUDA_RESERVED_SHARED STV_DEFAULT"
__nv_reservedSMEM_offset_0_alias:
	.zero		0
	.zero		64


//--------------------- .nv.constant0._Z10stencil_2dPiS_ --------------------------
	.section	.nv.constant0._Z10stencil_2dPiS_,"a",@progbits
	.sectionflags	@""
	.align	4
.nv.constant0._Z10stencil_2dPiS_:
	.zero		912


//--------------------- SYMBOLS --------------------------

	.type		.nv.reservedSmem.offset0,@object
	.size		.nv.reservedSmem.offset0,0x4
	.type		.nv.reservedSmem.cap,@object
	.size		.nv.reservedSmem.cap,0x4
